//
// Generated by NVIDIA NVVM Compiler
//
// Compiler Build ID: CL-36424714
// Cuda compilation tools, release 13.0, V13.0.88
// Based on NVVM 20.0.0
//

.version 9.0
.target sm_100
.address_size 64

	// .globl	_Z18dgemm_basic_kernelidPKdS0_dPd
// _ZZ18dgemm_tiled_kernelidPKdS0_dPdE2As has been demoted
// _ZZ18dgemm_tiled_kernelidPKdS0_dPdE2Bs has been demoted

.visible .entry _Z18dgemm_basic_kernelidPKdS0_dPd(
	.param .u32 _Z18dgemm_basic_kernelidPKdS0_dPd_param_0,
	.param .f64 _Z18dgemm_basic_kernelidPKdS0_dPd_param_1,
	.param .u64 .ptr .align 1 _Z18dgemm_basic_kernelidPKdS0_dPd_param_2,
	.param .u64 .ptr .align 1 _Z18dgemm_basic_kernelidPKdS0_dPd_param_3,
	.param .f64 _Z18dgemm_basic_kernelidPKdS0_dPd_param_4,
	.param .u64 .ptr .align 1 _Z18dgemm_basic_kernelidPKdS0_dPd_param_5
)
{
	.reg .pred 	%p<10>;
	.reg .b32 	%r<41>;
	.reg .b64 	%rd<67>;
	.reg .b64 	%fd<74>;

	ld.param.u32 	%r17, [_Z18dgemm_basic_kernelidPKdS0_dPd_param_0];
	ld.param.u64 	%rd14, [_Z18dgemm_basic_kernelidPKdS0_dPd_param_2];
	ld.param.u64 	%rd15, [_Z18dgemm_basic_kernelidPKdS0_dPd_param_3];
	cvta.to.global.u64 	%rd1, %rd15;
	cvta.to.global.u64 	%rd2, %rd14;
	mov.u32 	%r18, %ctaid.y;
	mov.u32 	%r19, %ntid.y;
	mov.u32 	%r20, %tid.y;
	mad.lo.s32 	%r1, %r18, %r19, %r20;
	mov.u32 	%r21, %ctaid.x;
	mov.u32 	%r22, %ntid.x;
	mov.u32 	%r23, %tid.x;
	mad.lo.s32 	%r2, %r21, %r22, %r23;
	max.s32 	%r24, %r1, %r2;
	setp.ge.s32 	%p1, %r24, %r17;
	@%p1 bra 	$L__BB0_13;
	mul.lo.s32 	%r3, %r1, %r17;
	and.b32  	%r4, %r17, 7;
	setp.lt.u32 	%p2, %r17, 8;
	mov.f64 	%fd73, 0d0000000000000000;
	mov.b32 	%r39, 0;
	@%p2 bra 	$L__BB0_4;
	and.b32  	%r26, %r17, 2147483640;
	neg.s32 	%r37, %r26;
	mul.wide.s32 	%rd16, %r17, 8;
	add.s64 	%rd3, %rd1, %rd16;
	mul.wide.s32 	%rd17, %r17, 16;
	add.s64 	%rd4, %rd1, %rd17;
	mul.wide.s32 	%rd18, %r17, 24;
	add.s64 	%rd5, %rd1, %rd18;
	mul.wide.s32 	%rd19, %r17, 32;
	add.s64 	%rd6, %rd1, %rd19;
	mul.wide.s32 	%rd20, %r17, 40;
	add.s64 	%rd7, %rd1, %rd20;
	mul.wide.s32 	%rd21, %r17, 48;
	add.s64 	%rd8, %rd1, %rd21;
	mul.wide.s32 	%rd22, %r17, 56;
	add.s64 	%rd9, %rd1, %rd22;
	mul.wide.u32 	%rd23, %r3, 8;
	add.s64 	%rd24, %rd23, %rd2;
	add.s64 	%rd66, %rd24, 32;
	mov.f64 	%fd73, 0d0000000000000000;
	mov.u32 	%r36, %r2;
$L__BB0_3:
	.pragma "nounroll";
	and.b32  	%r39, %r17, 2147483640;
	mul.wide.s32 	%rd25, %r36, 8;
	add.s64 	%rd26, %rd3, %rd25;
	add.s64 	%rd27, %rd4, %rd25;
	add.s64 	%rd28, %rd5, %rd25;
	add.s64 	%rd29, %rd6, %rd25;
	add.s64 	%rd30, %rd7, %rd25;
	add.s64 	%rd31, %rd8, %rd25;
	add.s64 	%rd32, %rd9, %rd25;
	add.s64 	%rd33, %rd1, %rd25;
	ld.global.f64 	%fd18, [%rd66+-32];
	ld.global.f64 	%fd19, [%rd33];
	fma.rn.f64 	%fd20, %fd18, %fd19, %fd73;
	ld.global.f64 	%fd21, [%rd66+-24];
	ld.global.f64 	%fd22, [%rd26];
	fma.rn.f64 	%fd23, %fd21, %fd22, %fd20;
	ld.global.f64 	%fd24, [%rd66+-16];
	ld.global.f64 	%fd25, [%rd27];
	fma.rn.f64 	%fd26, %fd24, %fd25, %fd23;
	ld.global.f64 	%fd27, [%rd66+-8];
	ld.global.f64 	%fd28, [%rd28];
	fma.rn.f64 	%fd29, %fd27, %fd28, %fd26;
	ld.global.f64 	%fd30, [%rd66];
	ld.global.f64 	%fd31, [%rd29];
	fma.rn.f64 	%fd32, %fd30, %fd31, %fd29;
	ld.global.f64 	%fd33, [%rd66+8];
	ld.global.f64 	%fd34, [%rd30];
	fma.rn.f64 	%fd35, %fd33, %fd34, %fd32;
	ld.global.f64 	%fd36, [%rd66+16];
	ld.global.f64 	%fd37, [%rd31];
	fma.rn.f64 	%fd38, %fd36, %fd37, %fd35;
	ld.global.f64 	%fd39, [%rd66+24];
	ld.global.f64 	%fd40, [%rd32];
	fma.rn.f64 	%fd73, %fd39, %fd40, %fd38;
	add.s32 	%r37, %r37, 8;
	shl.b32 	%r27, %r17, 3;
	add.s32 	%r36, %r36, %r27;
	add.s64 	%rd66, %rd66, 64;
	setp.ne.s32 	%p3, %r37, 0;
	@%p3 bra 	$L__BB0_3;
$L__BB0_4:
	setp.eq.s32 	%p4, %r4, 0;
	@%p4 bra 	$L__BB0_12;
	and.b32  	%r12, %r17, 3;
	setp.lt.u32 	%p5, %r4, 4;
	@%p5 bra 	$L__BB0_7;
	add.s32 	%r28, %r39, %r3;
	mul.wide.u32 	%rd34, %r28, 8;
	add.s64 	%rd35, %rd2, %rd34;
	ld.global.f64 	%fd42, [%rd35];
	mad.lo.s32 	%r29, %r39, %r17, %r2;
	mul.wide.s32 	%rd36, %r29, 8;
	add.s64 	%rd37, %rd1, %rd36;
	ld.global.f64 	%fd43, [%rd37];
	fma.rn.f64 	%fd44, %fd42, %fd43, %fd73;
	cvt.u64.u32 	%rd38, %r3;
	cvt.u64.u32 	%rd39, %r39;
	add.s64 	%rd40, %rd39, %rd38;
	shl.b64 	%rd41, %rd40, 3;
	add.s64 	%rd42, %rd2, %rd41;
	ld.global.f64 	%fd45, [%rd42+8];
	mul.wide.s32 	%rd43, %r17, 8;
	add.s64 	%rd44, %rd37, %rd43;
	ld.global.f64 	%fd46, [%rd44];
	fma.rn.f64 	%fd47, %fd45, %fd46, %fd44;
	ld.global.f64 	%fd48, [%rd42+16];
	add.s64 	%rd45, %rd44, %rd43;
	ld.global.f64 	%fd49, [%rd45];
	fma.rn.f64 	%fd50, %fd48, %fd49, %fd47;
	ld.global.f64 	%fd51, [%rd42+24];
	add.s64 	%rd46, %rd45, %rd43;
	ld.global.f64 	%fd52, [%rd46];
	fma.rn.f64 	%fd73, %fd51, %fd52, %fd50;
	add.s32 	%r39, %r39, 4;
$L__BB0_7:
	setp.eq.s32 	%p6, %r12, 0;
	@%p6 bra 	$L__BB0_12;
	setp.eq.s32 	%p7, %r12, 1;
	@%p7 bra 	$L__BB0_10;
	add.s32 	%r30, %r39, %r3;
	mul.wide.u32 	%rd47, %r30, 8;
	add.s64 	%rd48, %rd2, %rd47;
	ld.global.f64 	%fd54, [%rd48];
	mad.lo.s32 	%r31, %r39, %r17, %r2;
	mul.wide.s32 	%rd49, %r31, 8;
	add.s64 	%rd50, %rd1, %rd49;
	ld.global.f64 	%fd55, [%rd50];
	fma.rn.f64 	%fd56, %fd54, %fd55, %fd73;
	cvt.u64.u32 	%rd51, %r3;
	cvt.u64.u32 	%rd52, %r39;
	add.s64 	%rd53, %rd52, %rd51;
	shl.b64 	%rd54, %rd53, 3;
	add.s64 	%rd55, %rd2, %rd54;
	ld.global.f64 	%fd57, [%rd55+8];
	mul.wide.s32 	%rd56, %r17, 8;
	add.s64 	%rd57, %rd50, %rd56;
	ld.global.f64 	%fd58, [%rd57];
	fma.rn.f64 	%fd73, %fd57, %fd58, %fd56;
	add.s32 	%r39, %r39, 2;
$L__BB0_10:
	and.b32  	%r32, %r17, 1;
	setp.eq.b32 	%p8, %r32, 1;
	not.pred 	%p9, %p8;
	@%p9 bra 	$L__BB0_12;
	add.s32 	%r33, %r39, %r3;
	mul.wide.u32 	%rd58, %r33, 8;
	add.s64 	%rd59, %rd2, %rd58;
	ld.global.f64 	%fd59, [%rd59];
	mad.lo.s32 	%r34, %r39, %r17, %r2;
	mul.wide.s32 	%rd60, %r34, 8;
	add.s64 	%rd61, %rd1, %rd60;
	ld.global.f64 	%fd60, [%rd61];
	fma.rn.f64 	%fd73, %fd59, %fd60, %fd73;
$L__BB0_12:
	ld.param.u64 	%rd65, [_Z18dgemm_basic_kernelidPKdS0_dPd_param_5];
	ld.param.f64 	%fd65, [_Z18dgemm_basic_kernelidPKdS0_dPd_param_4];
	ld.param.f64 	%fd64, [_Z18dgemm_basic_kernelidPKdS0_dPd_param_1];
	add.s32 	%r35, %r3, %r2;
	cvta.to.global.u64 	%rd62, %rd65;
	mul.wide.s32 	%rd63, %r35, 8;
	add.s64 	%rd64, %rd62, %rd63;
	ld.global.f64 	%fd61, [%rd64];
	mul.f64 	%fd62, %fd65, %fd61;
	fma.rn.f64 	%fd63, %fd64, %fd73, %fd62;
	st.global.f64 	[%rd64], %fd63;
$L__BB0_13:
	ret;

}
	// .globl	_Z18dgemm_tiled_kernelidPKdS0_dPd
.visible .entry _Z18dgemm_tiled_kernelidPKdS0_dPd(
	.param .u32 _Z18dgemm_tiled_kernelidPKdS0_dPd_param_0,
	.param .f64 _Z18dgemm_tiled_kernelidPKdS0_dPd_param_1,
	.param .u64 .ptr .align 1 _Z18dgemm_tiled_kernelidPKdS0_dPd_param_2,
	.param .u64 .ptr .align 1 _Z18dgemm_tiled_kernelidPKdS0_dPd_param_3,
	.param .f64 _Z18dgemm_tiled_kernelidPKdS0_dPd_param_4,
	.param .u64 .ptr .align 1 _Z18dgemm_tiled_kernelidPKdS0_dPd_param_5
)
{
	.reg .pred 	%p<8>;
	.reg .b32 	%r<42>;
	.reg .b64 	%rd<13>;
	.reg .b64 	%fd<116>;
	// demoted variable
	.shared .align 8 .b8 _ZZ18dgemm_tiled_kernelidPKdS0_dPdE2As[8192];
	// demoted variable
	.shared .align 8 .b8 _ZZ18dgemm_tiled_kernelidPKdS0_dPdE2Bs[8192];
	ld.param.u32 	%r23, [_Z18dgemm_tiled_kernelidPKdS0_dPd_param_0];
	ld.param.f64 	%fd8, [_Z18dgemm_tiled_kernelidPKdS0_dPd_param_1];
	ld.param.u64 	%rd4, [_Z18dgemm_tiled_kernelidPKdS0_dPd_param_2];
	ld.param.u64 	%rd5, [_Z18dgemm_tiled_kernelidPKdS0_dPd_param_3];
	ld.param.f64 	%fd9, [_Z18dgemm_tiled_kernelidPKdS0_dPd_param_4];
	ld.param.u64 	%rd6, [_Z18dgemm_tiled_kernelidPKdS0_dPd_param_5];
	mov.u32 	%r24, %ctaid.y;
	mov.u32 	%r25, %ntid.y;
	mov.u32 	%r39, %tid.y;
	mad.lo.s32 	%r2, %r24, %r25, %r39;
	mov.u32 	%r26, %ctaid.x;
	mov.u32 	%r27, %ntid.x;
	mov.u32 	%r37, %tid.x;
	mad.lo.s32 	%r4, %r26, %r27, %r37;
	setp.lt.s32 	%p1, %r23, 1;
	mov.f64 	%fd115, 0d0000000000000000;
	@%p1 bra 	$L__BB1_7;
	add.s32 	%r28, %r23, 31;
	shr.u32 	%r29, %r28, 5;
	shl.b32 	%r30, %r39, 8;
	mov.u32 	%r31, _ZZ18dgemm_tiled_kernelidPKdS0_dPdE2As;
	add.s32 	%r5, %r31, %r30;
	shl.b32 	%r32, %r37, 3;
	add.s32 	%r6, %r5, %r32;
	mov.u32 	%r33, _ZZ18dgemm_tiled_kernelidPKdS0_dPdE2Bs;
	add.s32 	%r8, %r33, %r32;
	add.s32 	%r7, %r8, %r30;
	neg.s32 	%r41, %r29;
	mad.lo.s32 	%r40, %r39, %r23, %r4;
	shl.b32 	%r11, %r23, 5;
	mad.lo.s32 	%r38, %r2, %r23, %r37;
	cvta.to.global.u64 	%rd1, %rd4;
	cvta.to.global.u64 	%rd2, %rd5;
	mov.f64 	%fd115, 0d0000000000000000;
$L__BB1_2:
	setp.ge.u32 	%p2, %r2, %r23;
	mul.wide.s32 	%rd7, %r38, 8;
	add.s64 	%rd3, %rd1, %rd7;
	setp.ge.s32 	%p3, %r37, %r23;
	mov.f64 	%fd113, 0d0000000000000000;
	or.pred  	%p4, %p2, %p3;
	@%p4 bra 	$L__BB1_4;
	ld.global.f64 	%fd113, [%rd3];
$L__BB1_4:
	st.shared.f64 	[%r6], %fd113;
	mov.f64 	%fd114, 0d0000000000000000;
	max.s32 	%r34, %r4, %r39;
	setp.ge.s32 	%p5, %r34, %r23;
	@%p5 bra 	$L__BB1_6;
	mul.wide.s32 	%rd8, %r40, 8;
	add.s64 	%rd9, %rd2, %rd8;
	ld.global.f64 	%fd114, [%rd9];
$L__BB1_6:
	st.shared.f64 	[%r7], %fd114;
	bar.sync 	0;
	ld.shared.f64 	%fd14, [%r5];
	ld.shared.f64 	%fd15, [%r8];
	fma.rn.f64 	%fd16, %fd14, %fd15, %fd115;
	ld.shared.f64 	%fd17, [%r5+8];
	ld.shared.f64 	%fd18, [%r8+256];
	fma.rn.f64 	%fd19, %fd17, %fd18, %fd16;
	ld.shared.f64 	%fd20, [%r5+16];
	ld.shared.f64 	%fd21, [%r8+512];
	fma.rn.f64 	%fd22, %fd20, %fd21, %fd19;
	ld.shared.f64 	%fd23, [%r5+24];
	ld.shared.f64 	%fd24, [%r8+768];
	fma.rn.f64 	%fd25, %fd23, %fd24, %fd22;
	ld.shared.f64 	%fd26, [%r5+32];
	ld.shared.f64 	%fd27, [%r8+1024];
	fma.rn.f64 	%fd28, %fd26, %fd27, %fd25;
	ld.shared.f64 	%fd29, [%r5+40];
	ld.shared.f64 	%fd30, [%r8+1280];
	fma.rn.f64 	%fd31, %fd29, %fd30, %fd28;
	ld.shared.f64 	%fd32, [%r5+48];
	ld.shared.f64 	%fd33, [%r8+1536];
	fma.rn.f64 	%fd34, %fd32, %fd33, %fd31;
	ld.shared.f64 	%fd35, [%r5+56];
	ld.shared.f64 	%fd36, [%r8+1792];
	fma.rn.f64 	%fd37, %fd35, %fd36, %fd34;
	ld.shared.f64 	%fd38, [%r5+64];
	ld.shared.f64 	%fd39, [%r8+2048];
	fma.rn.f64 	%fd40, %fd38, %fd39, %fd37;
	ld.shared.f64 	%fd41, [%r5+72];
	ld.shared.f64 	%fd42, [%r8+2304];
	fma.rn.f64 	%fd43, %fd41, %fd42, %fd40;
	ld.shared.f64 	%fd44, [%r5+80];
	ld.shared.f64 	%fd45, [%r8+2560];
	fma.rn.f64 	%fd46, %fd44, %fd45, %fd43;
	ld.shared.f64 	%fd47, [%r5+88];
	ld.shared.f64 	%fd48, [%r8+2816];
	fma.rn.f64 	%fd49, %fd47, %fd48, %fd46;
	ld.shared.f64 	%fd50, [%r5+96];
	ld.shared.f64 	%fd51, [%r8+3072];
	fma.rn.f64 	%fd52, %fd50, %fd51, %fd49;
	ld.shared.f64 	%fd53, [%r5+104];
	ld.shared.f64 	%fd54, [%r8+3328];
	fma.rn.f64 	%fd55, %fd53, %fd54, %fd52;
	ld.shared.f64 	%fd56, [%r5+112];
	ld.shared.f64 	%fd57, [%r8+3584];
	fma.rn.f64 	%fd58, %fd56, %fd57, %fd55;
	ld.shared.f64 	%fd59, [%r5+120];
	ld.shared.f64 	%fd60, [%r8+3840];
	fma.rn.f64 	%fd61, %fd59, %fd60, %fd58;
	ld.shared.f64 	%fd62, [%r5+128];
	ld.shared.f64 	%fd63, [%r8+4096];
	fma.rn.f64 	%fd64, %fd62, %fd63, %fd61;
	ld.shared.f64 	%fd65, [%r5+136];
	ld.shared.f64 	%fd66, [%r8+4352];
	fma.rn.f64 	%fd67, %fd65, %fd66, %fd64;
	ld.shared.f64 	%fd68, [%r5+144];
	ld.shared.f64 	%fd69, [%r8+4608];
	fma.rn.f64 	%fd70, %fd68, %fd69, %fd67;
	ld.shared.f64 	%fd71, [%r5+152];
	ld.shared.f64 	%fd72, [%r8+4864];
	fma.rn.f64 	%fd73, %fd71, %fd72, %fd70;
	ld.shared.f64 	%fd74, [%r5+160];
	ld.shared.f64 	%fd75, [%r8+5120];
	fma.rn.f64 	%fd76, %fd74, %fd75, %fd73;
	ld.shared.f64 	%fd77, [%r5+168];
	ld.shared.f64 	%fd78, [%r8+5376];
	fma.rn.f64 	%fd79, %fd77, %fd78, %fd76;
	ld.shared.f64 	%fd80, [%r5+176];
	ld.shared.f64 	%fd81, [%r8+5632];
	fma.rn.f64 	%fd82, %fd80, %fd81, %fd79;
	ld.shared.f64 	%fd83, [%r5+184];
	ld.shared.f64 	%fd84, [%r8+5888];
	fma.rn.f64 	%fd85, %fd83, %fd84, %fd82;
	ld.shared.f64 	%fd86, [%r5+192];
	ld.shared.f64 	%fd87, [%r8+6144];
	fma.rn.f64 	%fd88, %fd86, %fd87, %fd85;
	ld.shared.f64 	%fd89, [%r5+200];
	ld.shared.f64 	%fd90, [%r8+6400];
	fma.rn.f64 	%fd91, %fd89, %fd90, %fd88;
	ld.shared.f64 	%fd92, [%r5+208];
	ld.shared.f64 	%fd93, [%r8+6656];
	fma.rn.f64 	%fd94, %fd92, %fd93, %fd91;
	ld.shared.f64 	%fd95, [%r5+216];
	ld.shared.f64 	%fd96, [%r8+6912];
	fma.rn.f64 	%fd97, %fd95, %fd96, %fd94;
	ld.shared.f64 	%fd98, [%r5+224];
	ld.shared.f64 	%fd99, [%r8+7168];
	fma.rn.f64 	%fd100, %fd98, %fd99, %fd97;
	ld.shared.f64 	%fd101, [%r5+232];
	ld.shared.f64 	%fd102, [%r8+7424];
	fma.rn.f64 	%fd103, %fd101, %fd102, %fd100;
	ld.shared.f64 	%fd104, [%r5+240];
	ld.shared.f64 	%fd105, [%r8+7680];
	fma.rn.f64 	%fd106, %fd104, %fd105, %fd103;
	ld.shared.f64 	%fd107, [%r5+248];
	ld.shared.f64 	%fd108, [%r8+7936];
	fma.rn.f64 	%fd115, %fd107, %fd108, %fd106;
	bar.sync 	0;
	add.s32 	%r41, %r41, 1;
	setp.ne.s32 	%p6, %r41, 0;
	add.s32 	%r40, %r40, %r11;
	add.s32 	%r39, %r39, 32;
	add.s32 	%r38, %r38, 32;
	add.s32 	%r37, %r37, 32;
	@%p6 bra 	$L__BB1_2;
$L__BB1_7:
	max.s32 	%r35, %r2, %r4;
	setp.ge.s32 	%p7, %r35, %r23;
	@%p7 bra 	$L__BB1_9;
	mad.lo.s32 	%r36, %r2, %r23, %r4;
	cvta.to.global.u64 	%rd10, %rd6;
	mul.wide.s32 	%rd11, %r36, 8;
	add.s64 	%rd12, %rd10, %rd11;
	ld.global.f64 	%fd109, [%rd12];
	mul.f64 	%fd110, %fd9, %fd109;
	fma.rn.f64 	%fd111, %fd8, %fd115, %fd110;
	st.global.f64 	[%rd12], %fd111;
$L__BB1_9:
	ret;

}


// ===== COMPILED SASS (sm_100) =====

	.target	sm_100

	.elftype	@"ET_EXEC"


//--------------------- .note.nv.tkinfo           --------------------------
	.section	.note.nv.tkinfo,"",@"SHT_NOTE"
	.sectionflags	@"SHF_NOTE_NV_TKINFO"
	.tkinfo
        /*0018*/ 	.word	0x00000002
        /*0030*/ 	.string	""
        /*0030*/ 	.string	"ptxas"
        /*0030*/ 	.string	"Cuda compilation tools, release 13.0, V13.0.88"
        /*0030*/ 	.string	"Build cuda_13.0.r13.0/compiler.36424714_0"
        /*0030*/ 	.string	"-arch sm_100 -m 64 "



//--------------------- .note.nv.cuinfo           --------------------------
	.section	.note.nv.cuinfo,"",@"SHT_NOTE"
	.sectionflags	@"SHF_NOTE_NV_CUINFO"
        /*0018*/ 	.short	0x0002
        /*001a*/ 	.short	0x0064
        /*001c*/ 	.short	0x0082
	.zero		2


//--------------------- .nv.info                  --------------------------
	.section	.nv.info,"",@"SHT_CUDA_INFO"
	.align	4


	//----- nvinfo : EIATTR_REGCOUNT
	.align		4
        /*0000*/ 	.byte	0x04, 0x2f
        /*0002*/ 	.short	(.L_1 - .L_0)
	.align		4
.L_0:
        /*0004*/ 	.word	index@(_Z18dgemm_basic_kernelidPKdS0_dPd)
        /*0008*/ 	.word	0x0000001e


	//----- nvinfo : EIATTR_FRAME_SIZE
	.align		4
.L_1:
        /*000c*/ 	.byte	0x04, 0x11
        /*000e*/ 	.short	(.L_3 - .L_2)
	.align		4
.L_2:
        /*0010*/ 	.word	index@(_Z18dgemm_basic_kernelidPKdS0_dPd)
        /*0014*/ 	.word	0x00000000


	//----- nvinfo : EIATTR_REGCOUNT
	.align		4
.L_3:
        /*0018*/ 	.byte	0x04, 0x2f
        /*001a*/ 	.short	(.L_5 - .L_4)
	.align		4
.L_4:
        /*001c*/ 	.word	index@(_Z18dgemm_tiled_kernelidPKdS0_dPd)
        /*0020*/ 	.word	0x00000020


	//----- nvinfo : EIATTR_FRAME_SIZE
	.align		4
.L_5:
        /*0024*/ 	.byte	0x04, 0x11
        /*0026*/ 	.short	(.L_7 - .L_6)
	.align		4
.L_6:
        /*0028*/ 	.word	index@(_Z18dgemm_tiled_kernelidPKdS0_dPd)
        /*002c*/ 	.word	0x00000000


	//----- nvinfo : EIATTR_MIN_STACK_SIZE
	.align		4
.L_7:
        /*0030*/ 	.byte	0x04, 0x12
        /*0032*/ 	.short	(.L_9 - .L_8)
	.align		4
.L_8:
        /*0034*/ 	.word	index@(_Z18dgemm_tiled_kernelidPKdS0_dPd)
        /*0038*/ 	.word	0x00000000


	//----- nvinfo : EIATTR_MIN_STACK_SIZE
	.align		4
.L_9:
        /*003c*/ 	.byte	0x04, 0x12
        /*003e*/ 	.short	(.L_11 - .L_10)
	.align		4
.L_10:
        /*0040*/ 	.word	index@(_Z18dgemm_basic_kernelidPKdS0_dPd)
        /*0044*/ 	.word	0x00000000
.L_11:


//--------------------- .nv.compat                --------------------------
	.section	.nv.compat,"",@"SHT_CUDA_COMPAT_INFO"
	.align	4
        /*0000*/ 	.byte	0x02, 0x09, 0x00, 0x00, 0x02, 0x02, 0x01, 0x00, 0x02, 0x05, 0x05, 0x00, 0x03, 0x07, 0x01, 0x01
        /*0010*/ 	.byte	0x02, 0x03, 0x00, 0x00, 0x02, 0x06, 0x01, 0x00, 0x04, 0x0b, 0x08, 0x00, 0x01, 0x00, 0x00, 0x00
        /*0020*/ 	.byte	0x00, 0x00, 0x00, 0x00


//--------------------- .nv.info._Z18dgemm_tiled_kernelidPKdS0_dPd --------------------------
	.section	.nv.info._Z18dgemm_tiled_kernelidPKdS0_dPd,"",@"SHT_CUDA_INFO"
	.sectionflags	@""
	.align	4


	//----- nvinfo : EIATTR_CUDA_API_VERSION
	.align		4
        /*0000*/ 	.byte	0x04, 0x37
        /*0002*/ 	.short	(.L_13 - .L_12)
.L_12:
        /*0004*/ 	.word	0x00000082


	//----- nvinfo : EIATTR_KPARAM_INFO
	.align		4
.L_13:
        /*0008*/ 	.byte	0x04, 0x17
        /*000a*/ 	.short	(.L_15 - .L_14)
.L_14:
        /*000c*/ 	.word	0x00000000
        /*0010*/ 	.short	0x0005
        /*0012*/ 	.short	0x0028
        /*0014*/ 	.byte	0x00, 0xf5, 0x21, 0x00


	//----- nvinfo : EIATTR_KPARAM_INFO
	.align		4
.L_15:
        /*0018*/ 	.byte	0x04, 0x17
        /*001a*/ 	.short	(.L_17 - .L_16)
.L_16:
        /*001c*/ 	.word	0x00000000
        /*0020*/ 	.short	0x0004
        /*0022*/ 	.short	0x0020
        /*0024*/ 	.byte	0x00, 0xf0, 0x21, 0x00


	//----- nvinfo : EIATTR_KPARAM_INFO
	.align		4
.L_17:
        /*0028*/ 	.byte	0x04, 0x17
        /*002a*/ 	.short	(.L_19 - .L_18)
.L_18:
        /*002c*/ 	.word	0x00000000
        /*0030*/ 	.short	0x0003
        /*0032*/ 	.short	0x0018
        /*0034*/ 	.byte	0x00, 0xf5, 0x21, 0x00


	//----- nvinfo : EIATTR_KPARAM_INFO
	.align		4
.L_19:
        /*0038*/ 	.byte	0x04, 0x17
        /*003a*/ 	.short	(.L_21 - .L_20)
.L_20:
        /*003c*/ 	.word	0x00000000
        /*0040*/ 	.short	0x0002
        /*0042*/ 	.short	0x0010
        /*0044*/ 	.byte	0x00, 0xf5, 0x21, 0x00


	//----- nvinfo : EIATTR_KPARAM_INFO
	.align		4
.L_21:
        /*0048*/ 	.byte	0x04, 0x17
        /*004a*/ 	.short	(.L_23 - .L_22)
.L_22:
        /*004c*/ 	.word	0x00000000
        /*0050*/ 	.short	0x0001
        /*0052*/ 	.short	0x0008
        /*0054*/ 	.byte	0x00, 0xf0, 0x21, 0x00


	//----- nvinfo : EIATTR_KPARAM_INFO
	.align		4
.L_23:
        /*0058*/ 	.byte	0x04, 0x17
        /*005a*/ 	.short	(.L_25 - .L_24)
.L_24:
        /*005c*/ 	.word	0x00000000
        /*0060*/ 	.short	0x0000
        /*0062*/ 	.short	0x0000
        /*0064*/ 	.byte	0x00, 0xf0, 0x11, 0x00


	//----- nvinfo : EIATTR_SPARSE_MMA_MASK
	.align		4
.L_25:
        /*0068*/ 	.byte	0x03, 0x50
        /*006a*/ 	.short	0x0000


	//----- nvinfo : EIATTR_MAXREG_COUNT
	.align		4
        /*006c*/ 	.byte	0x03, 0x1b
        /*006e*/ 	.short	0x00ff


	//----- nvinfo : EIATTR_NUM_BARRIERS
	.align		4
        /*0070*/ 	.byte	0x02, 0x4c
        /*0072*/ 	.byte	0x01
	.zero		1


	//----- nvinfo : EIATTR_MERCURY_ISA_VERSION
	.align		4
        /*0074*/ 	.byte	0x03, 0x5f
        /*0076*/ 	.short	0x0101


	//----- nvinfo : EIATTR_VRC_CTA_INIT_COUNT
	.align		4
        /*0078*/ 	.byte	0x02, 0x4a
	.zero		1
	.zero		1


	//----- nvinfo : EIATTR_EXIT_INSTR_OFFSETS
	.align		4
        /*007c*/ 	.byte	0x04, 0x1c
        /*007e*/ 	.short	(.L_27 - .L_26)


	//   ....[0]....
.L_26:
        /*0080*/ 	.word	0x00000890


	//   ....[1]....
        /*0084*/ 	.word	0x00000930


	//----- nvinfo : EIATTR_CBANK_PARAM_SIZE
	.align		4
.L_27:
        /*0088*/ 	.byte	0x03, 0x19
        /*008a*/ 	.short	0x0030


	//----- nvinfo : EIATTR_PARAM_CBANK
	.align		4
        /*008c*/ 	.byte	0x04, 0x0a
        /*008e*/ 	.short	(.L_29 - .L_28)
	.align		4
.L_28:
        /*0090*/ 	.word	index@(.nv.constant0._Z18dgemm_tiled_kernelidPKdS0_dPd)
        /*0094*/ 	.short	0x0380
        /*0096*/ 	.short	0x0030


	//----- nvinfo : EIATTR_SW_WAR
	.align		4
.L_29:
        /*0098*/ 	.byte	0x04, 0x36
        /*009a*/ 	.short	(.L_31 - .L_30)
.L_30:
        /*009c*/ 	.word	0x00000008
.L_31:


//--------------------- .nv.info._Z18dgemm_basic_kernelidPKdS0_dPd --------------------------
	.section	.nv.info._Z18dgemm_basic_kernelidPKdS0_dPd,"",@"SHT_CUDA_INFO"
	.sectionflags	@""
	.align	4


	//----- nvinfo : EIATTR_CUDA_API_VERSION
	.align		4
        /*0000*/ 	.byte	0x04, 0x37
        /*0002*/ 	.short	(.L_33 - .L_32)
.L_32:
        /*0004*/ 	.word	0x00000082


	//----- nvinfo : EIATTR_KPARAM_INFO
	.align		4
.L_33:
        /*0008*/ 	.byte	0x04, 0x17
        /*000a*/ 	.short	(.L_35 - .L_34)
.L_34:
        /*000c*/ 	.word	0x00000000
        /*0010*/ 	.short	0x0005
        /*0012*/ 	.short	0x0028
        /*0014*/ 	.byte	0x00, 0xf5, 0x21, 0x00


	//----- nvinfo : EIATTR_KPARAM_INFO
	.align		4
.L_35:
        /*0018*/ 	.byte	0x04, 0x17
        /*001a*/ 	.short	(.L_37 - .L_36)
.L_36:
        /*001c*/ 	.word	0x00000000
        /*0020*/ 	.short	0x0004
        /*0022*/ 	.short	0x0020
        /*0024*/ 	.byte	0x00, 0xf0, 0x21, 0x00


	//----- nvinfo : EIATTR_KPARAM_INFO
	.align		4
.L_37:
        /*0028*/ 	.byte	0x04, 0x17
        /*002a*/ 	.short	(.L_39 - .L_38)
.L_38:
        /*002c*/ 	.word	0x00000000
        /*0030*/ 	.short	0x0003
        /*0032*/ 	.short	0x0018
        /*0034*/ 	.byte	0x00, 0xf5, 0x21, 0x00


	//----- nvinfo : EIATTR_KPARAM_INFO
	.align		4
.L_39:
        /*0038*/ 	.byte	0x04, 0x17
        /*003a*/ 	.short	(.L_41 - .L_40)
.L_40:
        /*003c*/ 	.word	0x00000000
        /*0040*/ 	.short	0x0002
        /*0042*/ 	.short	0x0010
        /*0044*/ 	.byte	0x00, 0xf5, 0x21, 0x00


	//----- nvinfo : EIATTR_KPARAM_INFO
	.align		4
.L_41:
        /*0048*/ 	.byte	0x04, 0x17
        /*004a*/ 	.short	(.L_43 - .L_42)
.L_42:
        /*004c*/ 	.word	0x00000000
        /*0050*/ 	.short	0x0001
        /*0052*/ 	.short	0x0008
        /*0054*/ 	.byte	0x00, 0xf0, 0x21, 0x00


	//----- nvinfo : EIATTR_KPARAM_INFO
	.align		4
.L_43:
        /*0058*/ 	.byte	0x04, 0x17
        /*005a*/ 	.short	(.L_45 - .L_44)
.L_44:
        /*005c*/ 	.word	0x00000000
        /*0060*/ 	.short	0x0000
        /*0062*/ 	.short	0x0000
        /*0064*/ 	.byte	0x00, 0xf0, 0x11, 0x00


	//----- nvinfo : EIATTR_SPARSE_MMA_MASK
	.align		4
.L_45:
        /*0068*/ 	.byte	0x03, 0x50
        /*006a*/ 	.short	0x0000


	//----- nvinfo : EIATTR_MAXREG_COUNT
	.align		4
        /*006c*/ 	.byte	0x03, 0x1b
        /*006e*/ 	.short	0x00ff


	//----- nvinfo : EIATTR_MERCURY_ISA_VERSION
	.align		4
        /*0070*/ 	.byte	0x03, 0x5f
        /*0072*/ 	.short	0x0101


	//----- nvinfo : EIATTR_VRC_CTA_INIT_COUNT
	.align		4
        /*0074*/ 	.byte	0x02, 0x4a
	.zero		1
	.zero		1


	//----- nvinfo : EIATTR_EXIT_INSTR_OFFSETS
	.align		4
        /*0078*/ 	.byte	0x04, 0x1c
        /*007a*/ 	.short	(.L_47 - .L_46)


	//   ....[0]....
.L_46:
        /*007c*/ 	.word	0x000000c0


	//   ....[1]....
        /*0080*/ 	.word	0x00000b20


	//----- nvinfo : EIATTR_CBANK_PARAM_SIZE
	.align		4
.L_47:
        /*0084*/ 	.byte	0x03, 0x19
        /*0086*/ 	.short	0x0030


	//----- nvinfo : EIATTR_PARAM_CBANK
	.align		4
        /*0088*/ 	.byte	0x04, 0x0a
        /*008a*/ 	.short	(.L_49 - .L_48)
	.align		4
.L_48:
        /*008c*/ 	.word	index@(.nv.constant0._Z18dgemm_basic_kernelidPKdS0_dPd)
        /*0090*/ 	.short	0x0380
        /*0092*/ 	.short	0x0030


	//----- nvinfo : EIATTR_SW_WAR
	.align		4
.L_49:
        /*0094*/ 	.byte	0x04, 0x36
        /*0096*/ 	.short	(.L_51 - .L_50)
.L_50:
        /*0098*/ 	.word	0x00000008
.L_51:


//--------------------- .nv.callgraph             --------------------------
	.section	.nv.callgraph,"",@"SHT_CUDA_CALLGRAPH"
	.align	4
	.sectionentsize	8
	.align		4
        /*0000*/ 	.word	0x00000000
	.align		4
        /*0004*/ 	.word	0xffffffff
	.align		4
        /*0008*/ 	.word	0x00000000
	.align		4
        /*000c*/ 	.word	0xfffffffe
	.align		4
        /*0010*/ 	.word	0x00000000
	.align		4
        /*0014*/ 	.word	0xfffffffd
	.align		4
        /*0018*/ 	.word	0x00000000
	.align		4
        /*001c*/ 	.word	0xfffffffc


//--------------------- .text._Z18dgemm_tiled_kernelidPKdS0_dPd --------------------------
	.section	.text._Z18dgemm_tiled_kernelidPKdS0_dPd,"ax",@progbits
	.align	128
        .global         _Z18dgemm_tiled_kernelidPKdS0_dPd
        .type           _Z18dgemm_tiled_kernelidPKdS0_dPd,@function
        .size           _Z18dgemm_tiled_kernelidPKdS0_dPd,(.L_x_8 - _Z18dgemm_tiled_kernelidPKdS0_dPd)
        .other          _Z18dgemm_tiled_kernelidPKdS0_dPd,@"STO_CUDA_ENTRY STV_DEFAULT"
_Z18dgemm_tiled_kernelidPKdS0_dPd:
.text._Z18dgemm_tiled_kernelidPKdS0_dPd:
[----:B------:R-:W-:Y:S01]  /*0000*/  LDC R1, c[0x0][0x37c] ;  /* 0x0000df00ff017b82 */ /* 0x000fe20000000800 */
[----:B------:R-:W0:Y:S01]  /*0010*/  LDCU UR6, c[0x0][0x380] ;  /* 0x00007000ff0677ac */ /* 0x000e220008000800 */
[----:B------:R-:W1:Y:S06]  /*0020*/  S2R R17, SR_TID.Y ;  /* 0x0000000000117919 */ /* 0x000e6c0000002200 */
[----:B------:R-:W1:Y:S01]  /*0030*/  LDC R19, c[0x0][0x364] ;  /* 0x0000d900ff137b82 */ /* 0x000e620000000800 */
[----:B------:R-:W-:Y:S01]  /*0040*/  CS2R R24, SRZ ;  /* 0x0000000000187805 */ /* 0x000fe2000001ff00 */
[----:B------:R-:W2:Y:S01]  /*0050*/  LDCU.64 UR8, c[0x0][0x358] ;  /* 0x00006b00ff0877ac */ /* 0x000ea20008000a00 */
[----:B------:R-:W3:Y:S05]  /*0060*/  S2R R15, SR_TID.X ;  /* 0x00000000000f7919 */ /* 0x000eea0000002100 */
[----:B------:R-:W1:Y:S08]  /*0070*/  S2UR UR4, SR_CTAID.Y ;  /* 0x00000000000479c3 */ /* 0x000e700000002600 */
[----:B------:R-:W3:Y:S01]  /*0080*/  S2UR UR5, SR_CTAID.X ;  /* 0x00000000000579c3 */ /* 0x000ee20000002500 */
[----:B0-----:R-:W-:-:S05]  /*0090*/  IMAD.U32 R6, RZ, RZ, UR6 ;  /* 0x00000006ff067e24 */ /* 0x001fca000f8e00ff */
[----:B------:R-:W-:Y:S02]  /*00a0*/  ISETP.GE.AND P0, PT, R6, 0x1, PT ;  /* 0x000000010600780c */ /* 0x000fe40003f06270 */
[----:B------:R-:W3:Y:S01]  /*00b0*/  LDC R14, c[0x0][0x360] ;  /* 0x0000d800ff0e7b82 */ /* 0x000ee20000000800 */
[----:B-1----:R-:W-:Y:S02]  /*00c0*/  IMAD R19, R19, UR4, R17 ;  /* 0x0000000413137c24 */ /* 0x002fe4000f8e0211 */
[----:B---3--:R-:W-:-:S08]  /*00d0*/  IMAD R14, R14, UR5, R15 ;  /* 0x000000050e0e7c24 */ /* 0x008fd0000f8e020f */
[----:B--2---:R-:W-:Y:S05]  /*00e0*/  @!P0 BRA `(.L_x_0) ;  /* 0x0000000400e08947 */ /* 0x004fea0003800000 */
[----:B------:R-:W0:Y:S01]  /*00f0*/  S2UR UR6, SR_CgaCtaId ;  /* 0x00000000000679c3 */ /* 0x000e220000008800 */
[----:B------:R-:W-:Y:S01]  /*0100*/  UMOV UR4, 0x400 ;  /* 0x0000040000047882 */ /* 0x000fe20000000000 */
[----:B------:R-:W-:Y:S01]  /*0110*/  VIADD R2, R6, 0x1f ;  /* 0x0000001f06027836 */ /* 0x000fe20000000000 */
[----:B------:R-:W-:Y:S01]  /*0120*/  UIADD3 UR5, UPT, UPT, UR4, 0x2000, URZ ;  /* 0x0000200004057890 */ /* 0x000fe2000fffe0ff */
[----:B------:R-:W-:Y:S01]  /*0130*/  CS2R R24, SRZ ;  /* 0x0000000000187805 */ /* 0x000fe2000001ff00 */
[-C--:B------:R-:W-:Y:S02]  /*0140*/  IMAD R13, R17, R6.reuse, R14 ;  /* 0x00000006110d7224 */ /* 0x080fe400078e020e */
[----:B------:R-:W-:Y:S01]  /*0150*/  SHF.R.U32.HI R2, RZ, 0x5, R2 ;  /* 0x00000005ff027819 */ /* 0x000fe20000011602 */
[----:B------:R-:W1:Y:S01]  /*0160*/  LDC R0, c[0x0][0x380] ;  /* 0x0000e000ff007b82 */ /* 0x000e620000000800 */
[----:B------:R-:W-:-:S03]  /*0170*/  IMAD R7, R19, R6, R15 ;  /* 0x0000000613077224 */ /* 0x000fc600078e020f */
[----:B------:R-:W-:-:S04]  /*0180*/  IMAD.MOV R12, RZ, RZ, -R2 ;  /* 0x000000ffff0c7224 */ /* 0x000fc800078e0a02 */
[----:B------:R-:W2:Y:S01]  /*0190*/  LDC.64 R20, c[0x0][0x390] ;  /* 0x0000e400ff147b82 */ /* 0x000ea20000000a00 */
[----:B0-----:R-:W-:Y:S02]  /*01a0*/  ULEA UR5, UR6, UR5, 0x18 ;  /* 0x0000000506057291 */ /* 0x001fe4000f8ec0ff */
[----:B------:R-:W-:-:S04]  /*01b0*/  ULEA UR4, UR6, UR4, 0x18 ;  /* 0x0000000406047291 */ /* 0x000fc8000f8ec0ff */
[----:B------:R-:W-:Y:S02]  /*01c0*/  LEA R4, R15, UR5, 0x3 ;  /* 0x000000050f047c11 */ /* 0x000fe4000f8e18ff */
[----:B------:R-:W-:-:S03]  /*01d0*/  LEA R3, R17, UR4, 0x8 ;  /* 0x0000000411037c11 */ /* 0x000fc6000f8e40ff */
[----:B------:R-:W-:Y:S01]  /*01e0*/  IMAD R2, R17, 0x100, R4 ;  /* 0x0000010011027824 */ /* 0x000fe200078e0204 */
[----:B------:R-:W-:-:S07]  /*01f0*/  LEA R5, R15, R3, 0x3 ;  /* 0x000000030f057211 */ /* 0x000fce00078e18ff */
.L_x_1:
[----:B-1----:R-:W-:Y:S01]  /*0200*/  IMAD.MOV.U32 R6, RZ, RZ, R0 ;  /* 0x000000ffff067224 */ /* 0x002fe200078e0000 */
[----:B------:R-:W-:Y:S02]  /*0210*/  VIMNMX R9, PT, PT, R14, R17, !PT ;  /* 0x000000110e097248 */ /* 0x000fe40007fe0100 */
[----:B------:R-:W-:Y:S01]  /*0220*/  CS2R R22, SRZ ;  /* 0x0000000000167805 */ /* 0x000fe2000001ff00 */
[----:B--2---:R-:W-:Y:S01]  /*0230*/  IMAD.WIDE R28, R7, 0x8, R20 ;  /* 0x00000008071c7825 */ /* 0x004fe200078e0214 */
[----:B------:R-:W-:Y:S02]  /*0240*/  CS2R R10, SRZ ;  /* 0x00000000000a7805 */ /* 0x000fe4000001ff00 */
[-C--:B------:R-:W-:Y:S02]  /*0250*/  ISETP.GE.AND P1, PT, R9, R6.reuse, PT ;  /* 0x000000060900720c */ /* 0x080fe40003f26270 */
[----:B------:R-:W-:-:S04]  /*0260*/  ISETP.GE.AND P0, PT, R15, R6, PT ;  /* 0x000000060f00720c */ /* 0x000fc80003f06270 */
[----:B------:R-:W-:-:S07]  /*0270*/  ISETP.GE.U32.OR P0, PT, R19, R6, P0 ;  /* 0x000000061300720c */ /* 0x000fce0000706470 */
[----:B------:R-:W0:Y:S06]  /*0280*/  @!P1 LDC.64 R8, c[0x0][0x398] ;  /* 0x0000e600ff089b82 */ /* 0x000e2c0000000a00 */
[----:B------:R-:W2:Y:S01]  /*0290*/  @!P0 LDG.E.64 R22, desc[UR8][R28.64] ;  /* 0x000000081c168981 */ /* 0x000ea2000c1e1b00 */
[----:B0-----:R-:W-:-:S05]  /*02a0*/  @!P1 IMAD.WIDE R8, R13, 0x8, R8 ;  /* 0x000000080d089825 */ /* 0x001fca00078e0208 */
[----:B------:R-:W3:Y:S04]  /*02b0*/  @!P1 LDG.E.64 R10, desc[UR8][R8.64] ;  /* 0x00000008080a9981 */ /* 0x000ee8000c1e1b00 */
[----:B--2---:R-:W-:Y:S04]  /*02c0*/  STS.64 [R5], R22 ;  /* 0x0000001605007388 */ /* 0x004fe80000000a00 */
[----:B---3--:R-:W-:Y:S01]  /*02d0*/  STS.64 [R2], R10 ;  /* 0x0000000a02007388 */ /* 0x008fe20000000a00 */
[----:B------:R-:W-:Y:S06]  /*02e0*/  BAR.SYNC.DEFER_BLOCKING 0x0 ;  /* 0x0000000000007b1d */ /* 0x000fec0000010000 */
[----:B------:R-:W-:Y:S04]  /*02f0*/  LDS.64 R22, [R4] ;  /* 0x0000000004167984 */ /* 0x000fe80000000a00 */
[----:B------:R-:W0:Y:S04]  /*0300*/  LDS.128 R8, [R3] ;  /* 0x0000000003087984 */ /* 0x000e280000000c00 */
[----:B------:R-:W1:Y:S01]  /*0310*/  LDS.64 R26, [R4+0x100] ;  /* 0x00010000041a7984 */ /* 0x000e620000000a00 */
[----:B0-----:R-:W-:-:S03]  /*0320*/  DFMA R24, R8, R22, R24 ;  /* 0x000000160818722b */ /* 0x001fc60000000018 */
[----:B------:R-:W-:Y:S05]  /*0330*/  LDS.64 R22, [R4+0x200] ;  /* 0x0002000004167984 */ /* 0x000fea0000000a00 */
[----:B-1----:R-:W-:Y:S01]  /*0340*/  DFMA R26, R26, R10, R24 ;  /* 0x0000000a1a1a722b */ /* 0x002fe20000000018 */
[----:B------:R-:W0:Y:S04]  /*0350*/  LDS.128 R8, [R3+0x10] ;  /* 0x0000100003087984 */ /* 0x000e280000000c00 */
[----:B------:R-:W1:Y:S03]  /*0360*/  LDS.64 R24, [R4+0x300] ;  /* 0x0003000004187984 */ /* 0x000e660000000a00 */
[----:B0-----:R-:W-:Y:S01]  /*0370*/  DFMA R8, R8, R22, R26 ;  /* 0x000000160808722b */ /* 0x001fe2000000001a */
[----:B------:R-:W-:Y:S04]  /*0380*/  LDS.64 R22, [R4+0x400] ;  /* 0x0004000004167984 */ /* 0x000fe80000000a00 */
[----:B------:R-:W-:Y:S03]  /*0390*/  LDS.64 R26, [R4+0x500] ;  /* 0x00050000041a7984 */ /* 0x000fe60000000a00 */
[----:B-1----:R-:W-:-:S02]  /*03a0*/  DFMA R24, R24, R10, R8 ;  /* 0x0000000a1818722b */ /* 0x002fc40000000008 */
[----:B------:R-:W0:Y:S06]  /*03b0*/  LDS.128 R8, [R3+0x20] ;  /* 0x0000200003087984 */ /* 0x000e2c0000000c00 */
[----:B0-----:R-:W-:Y:S01]  /*03c0*/  DFMA R8, R8, R22, R24 ;  /* 0x000000160808722b */ /* 0x001fe20000000018 */
[----:B------:R-:W-:Y:S04]  /*03d0*/  LDS.64 R22, [R4+0x600] ;  /* 0x0006000004167984 */ /* 0x000fe80000000a00 */
[----:B------:R-:W-:Y:S03]  /*03e0*/  LDS.64 R24, [R4+0x700] ;  /* 0x0007000004187984 */ /* 0x000fe60000000a00 */
[----:B------:R-:W-:-:S02]  /*03f0*/  DFMA R26, R26, R10, R8 ;  /* 0x0000000a1a1a722b */ /* 0x000fc40000000008 */
        /* <DEDUP_REMOVED lines=60> */
[----:B------:R-:W0:Y:S01]  /*07c0*/  LDS.128 R8, [R3+0xf0] ;  /* 0x0000f00003087984 */ /* 0x000e220000000c00 */
[----:B------:R-:W-:Y:S01]  /*07d0*/  IADD3 R12, PT, PT, R12, 0x1, RZ ;  /* 0x000000010c0c7810 */ /* 0x000fe20007ffe0ff */
[----:B------:R-:W-:Y:S03]  /*07e0*/  BAR.SYNC.DEFER_BLOCKING 0x0 ;  /* 0x0000000000007b1d */ /* 0x000fe60000010000 */
[----:B------:R-:W-:Y:S01]  /*07f0*/  ISETP.NE.AND P0, PT, R12, RZ, PT ;  /* 0x000000ff0c00720c */ /* 0x000fe20003f05270 */
[----:B------:R-:W-:Y:S01]  /*0800*/  VIADD R17, R17, 0x20 ;  /* 0x0000002011117836 */ /* 0x000fe20000000000 */
[----:B------:R-:W-:Y:S01]  /*0810*/  IADD3 R15, PT, PT, R15, 0x20, RZ ;  /* 0x000000200f0f7810 */ /* 0x000fe20007ffe0ff */
[----:B------:R-:W-:Y:S02]  /*0820*/  VIADD R7, R7, 0x20 ;  /* 0x0000002007077836 */ /* 0x000fe40000000000 */
[----:B------:R-:W-:Y:S01]  /*0830*/  IMAD R13, R6, 0x20, R13 ;  /* 0x00000020060d7824 */ /* 0x000fe200078e020d */
[----:B0-----:R-:W-:-:S08]  /*0840*/  DFMA R8, R8, R22, R26 ;  /* 0x000000160808722b */ /* 0x001fd0000000001a */
[----:B------:R-:W-:Y:S01]  /*0850*/  DFMA R24, R24, R10, R8 ;  /* 0x0000000a1818722b */ /* 0x000fe20000000008 */
[----:B------:R-:W-:Y:S10]  /*0860*/  @P0 BRA `(.L_x_1) ;  /* 0xfffffff800640947 */ /* 0x000ff4000383ffff */
.L_x_0:
[----:B------:R-:W-:-:S04]  /*0870*/  VIMNMX R3, PT, PT, R19, R14, !PT ;  /* 0x0000000e13037248 */ /* 0x000fc80007fe0100 */
[----:B------:R-:W-:-:S13]  /*0880*/  ISETP.GE.AND P0, PT, R3, R6, PT ;  /* 0x000000060300720c */ /* 0x000fda0003f06270 */
[----:B------:R-:W-:Y:S05]  /*0890*/  @P0 EXIT ;  /* 0x000000000000094d */ /* 0x000fea0003800000 */
[----:B------:R-:W0:Y:S01]  /*08a0*/  LDC.64 R2, c[0x0][0x3a8] ;  /* 0x0000ea00ff027b82 */ /* 0x000e220000000a00 */
[----:B------:R-:W-:Y:S01]  /*08b0*/  IMAD R19, R19, R6, R14 ;  /* 0x0000000613137224 */ /* 0x000fe200078e020e */
[----:B------:R-:W1:Y:S06]  /*08c0*/  LDCU.64 UR4, c[0x0][0x388] ;  /* 0x00007100ff0477ac */ /* 0x000e6c0008000a00 */
[----:B------:R-:W2:Y:S01]  /*08d0*/  LDC.64 R6, c[0x0][0x3a0] ;  /* 0x0000e800ff067b82 */ /* 0x000ea20000000a00 */
[----:B0-----:R-:W-:-:S05]  /*08e0*/  IMAD.WIDE R2, R19, 0x8, R2 ;  /* 0x0000000813027825 */ /* 0x001fca00078e0202 */
[----:B------:R-:W2:Y:S02]  /*08f0*/  LDG.E.64 R4, desc[UR8][R2.64] ;  /* 0x0000000802047981 */ /* 0x000ea4000c1e1b00 */
[----:B--2---:R-:W-:-:S08]  /*0900*/  DMUL R4, R4, R6 ;  /* 0x0000000604047228 */ /* 0x004fd00000000000 */
[----:B-1----:R-:W-:-:S07]  /*0910*/  DFMA R4, R24, UR4, R4 ;  /* 0x0000000418047c2b */ /* 0x002fce0008000004 */
[----:B------:R-:W-:Y:S01]  /*0920*/  STG.E.64 desc[UR8][R2.64], R4 ;  /* 0x0000000402007986 */ /* 0x000fe2000c101b08 */
[----:B------:R-:W-:Y:S05]  /*0930*/  EXIT ;  /* 0x000000000000794d */ /* 0x000fea0003800000 */
.L_x_2:
[----:B------:R-:W-:-:S00]  /*0940*/  BRA `(.L_x_2) ;  /* 0xfffffffc00fc7947 */ /* 0x000fc0000383ffff */
[----:B------:R-:W-:-:S00]  /*0950*/  NOP ;  /* 0x0000000000007918 */ /* 0x000fc00000000000 */
        /* <DEDUP_REMOVED lines=10> */
.L_x_8:


//--------------------- .text._Z18dgemm_basic_kernelidPKdS0_dPd --------------------------
	.section	.text._Z18dgemm_basic_kernelidPKdS0_dPd,"ax",@progbits
	.align	128
        .global         _Z18dgemm_basic_kernelidPKdS0_dPd
        .type           _Z18dgemm_basic_kernelidPKdS0_dPd,@function
        .size           _Z18dgemm_basic_kernelidPKdS0_dPd,(.L_x_9 - _Z18dgemm_basic_kernelidPKdS0_dPd)
        .other          _Z18dgemm_basic_kernelidPKdS0_dPd,@"STO_CUDA_ENTRY STV_DEFAULT"
_Z18dgemm_basic_kernelidPKdS0_dPd:
.text._Z18dgemm_basic_kernelidPKdS0_dPd:
[----:B------:R-:W-:Y:S01]  /*0000*/  LDC R1, c[0x0][0x37c] ;  /* 0x0000df00ff017b82 */ /* 0x000fe20000000800 */
[----:B------:R-:W0:Y:S07]  /*0010*/  S2R R0, SR_TID.Y ;  /* 0x0000000000007919 */ /* 0x000e2e0000002200 */
[----:B------:R-:W0:Y:S01]  /*0020*/  S2UR UR4, SR_CTAID.Y ;  /* 0x00000000000479c3 */ /* 0x000e220000002600 */
[----:B------:R-:W1:Y:S01]  /*0030*/  LDCU UR18, c[0x0][0x380] ;  /* 0x00007000ff1277ac */ /* 0x000e620008000800 */
[----:B------:R-:W2:Y:S06]  /*0040*/  S2R R3, SR_TID.X ;  /* 0x0000000000037919 */ /* 0x000eac0000002100 */
[----:B------:R-:W0:Y:S08]  /*0050*/  LDC R21, c[0x0][0x364] ;  /* 0x0000d900ff157b82 */ /* 0x000e300000000800 */
[----:B------:R-:W2:Y:S08]  /*0060*/  S2UR UR5, SR_CTAID.X ;  /* 0x00000000000579c3 */ /* 0x000eb00000002500 */
[----:B------:R-:W2:Y:S01]  /*0070*/  LDC R2, c[0x0][0x360] ;  /* 0x0000d800ff027b82 */ /* 0x000ea20000000800 */
[----:B0-----:R-:W-:-:S02]  /*0080*/  IMAD R21, R21, UR4, R0 ;  /* 0x0000000415157c24 */ /* 0x001fc4000f8e0200 */
[----:B--2---:R-:W-:-:S05]  /*0090*/  IMAD R0, R2, UR5, R3 ;  /* 0x0000000502007c24 */ /* 0x004fca000f8e0203 */
[----:B------:R-:W-:-:S04]  /*00a0*/  VIMNMX R2, PT, PT, R21, R0, !PT ;  /* 0x0000000015027248 */ /* 0x000fc80007fe0100 */
[----:B-1----:R-:W-:-:S13]  /*00b0*/  ISETP.GE.AND P0, PT, R2, UR18, PT ;  /* 0x0000001202007c0c */ /* 0x002fda000bf06270 */
[----:B------:R-:W-:Y:S05]  /*00c0*/  @P0 EXIT ;  /* 0x000000000000094d */ /* 0x000fea0003800000 */
[----:B------:R-:W-:Y:S02]  /*00d0*/  UISETP.GE.U32.AND UP0, UPT, UR18, 0x8, UPT ;  /* 0x000000081200788c */ /* 0x000fe4000bf06070 */
[----:B------:R-:W-:Y:S01]  /*00e0*/  IMAD R21, R21, UR18, RZ ;  /* 0x0000001215157c24 */ /* 0x000fe2000f8e02ff */
[----:B------:R-:W-:Y:S01]  /*00f0*/  CS2R R12, SRZ ;  /* 0x00000000000c7805 */ /* 0x000fe2000001ff00 */
[----:B------:R-:W0:Y:S01]  /*0100*/  LDCU.64 UR16, c[0x0][0x358] ;  /* 0x00006b00ff1077ac */ /* 0x000e220008000a00 */
[----:B------:R-:W-:-:S04]  /*0110*/  UMOV UR4, URZ ;  /* 0x000000ff00047c82 */ /* 0x000fc80008000000 */
[----:B------:R-:W-:Y:S05]  /*0120*/  BRA.U !UP0, `(.L_x_3) ;  /* 0x0000000508147547 */ /* 0x000fea000b800000 */
[----:B------:R-:W1:Y:S01]  /*0130*/  LDCU.128 UR20, c[0x0][0x390] ;  /* 0x00007200ff1477ac */ /* 0x000e620008000c00 */
[----:B------:R-:W-:Y:S01]  /*0140*/  IMAD.MOV.U32 R20, RZ, RZ, R0 ;  /* 0x000000ffff147224 */ /* 0x000fe200078e0000 */
[----:B------:R-:W-:Y:S01]  /*0150*/  CS2R R12, SRZ ;  /* 0x00000000000c7805 */ /* 0x000fe2000001ff00 */
[----:B------:R-:W-:-:S04]  /*0160*/  ULOP3.LUT UR4, UR18, 0x7ffffff8, URZ, 0xc0, !UPT ;  /* 0x7ffffff812047892 */ /* 0x000fc8000f8ec0ff */
[----:B------:R-:W-:Y:S01]  /*0170*/  UIADD3 UR4, UPT, UPT, -UR4, URZ, URZ ;  /* 0x000000ff04047290 */ /* 0x000fe2000fffe1ff */
[----:B-1----:R-:W-:Y:S01]  /*0180*/  MOV R2, UR20 ;  /* 0x0000001400027c02 */ /* 0x002fe20008000f00 */
[----:B------:R-:W-:Y:S01]  /*0190*/  IMAD.U32 R3, RZ, RZ, UR21 ;  /* 0x00000015ff037e24 */ /* 0x000fe2000f8e00ff */
[----:B------:R-:W-:Y:S02]  /*01a0*/  UIMAD.WIDE UR6, UR18, 0x18, UR22 ;  /* 0x00000018120678a5 */ /* 0x000fe4000f8e0216 */
[----:B------:R-:W-:Y:S01]  /*01b0*/  UIMAD.WIDE UR8, UR18, 0x20, UR22 ;  /* 0x00000020120878a5 */ /* 0x000fe2000f8e0216 */
[----:B------:R-:W-:Y:S01]  /*01c0*/  IMAD.WIDE.U32 R2, R21, 0x8, R2 ;  /* 0x0000000815027825 */ /* 0x000fe200078e0002 */
[----:B------:R-:W-:Y:S02]  /*01d0*/  UIMAD.WIDE UR10, UR18, 0x28, UR22 ;  /* 0x00000028120a78a5 */ /* 0x000fe4000f8e0216 */
[----:B------:R-:W-:Y:S01]  /*01e0*/  UIMAD.WIDE UR12, UR18, 0x30, UR22 ;  /* 0x00000030120c78a5 */ /* 0x000fe2000f8e0216 */
[----:B------:R-:W-:Y:S01]  /*01f0*/  IADD3 R8, P0, PT, R2, 0x20, RZ ;  /* 0x0000002002087810 */ /* 0x000fe20007f1e0ff */
[----:B------:R-:W-:-:S03]  /*0200*/  UIMAD.WIDE UR14, UR18, 0x38, UR22 ;  /* 0x00000038120e78a5 */ /* 0x000fc6000f8e0216 */
[----:B------:R-:W-:-:S09]  /*0210*/  IADD3.X R9, PT, PT, RZ, R3, RZ, P0, !PT ;  /* 0x00000003ff097210 */ /* 0x000fd200007fe4ff */
.L_x_4:
[----:B------:R-:W-:Y:S01]  /*0220*/  HFMA2 R23, -RZ, RZ, 0, 4.76837158203125e-07 ;  /* 0x00000008ff177431 */ /* 0x000fe200000001ff */
[----:B------:R-:W-:Y:S01]  /*0230*/  UIMAD.WIDE UR24, UR18, 0x8, UR22 ;  /* 0x00000008121878a5 */ /* 0x000fe2000f8e0216 */
[----:B------:R-:W-:Y:S01]  /*0240*/  IMAD.MOV.U32 R2, RZ, RZ, R8 ;  /* 0x000000ffff027224 */ /* 0x000fe200078e0008 */
[----:B------:R-:W-:Y:S01]  /*0250*/  MOV R3, R9 ;  /* 0x0000000900037202 */ /* 0x000fe20000000f00 */
[----:B------:R-:W-:-:S03]  /*0260*/  UIMAD.WIDE UR20, UR18, 0x10, UR22 ;  /* 0x00000010121478a5 */ /* 0x000fc6000f8e0216 */
[----:B------:R-:W-:Y:S01]  /*0270*/  MOV R19, UR25 ;  /* 0x0000001900137c02 */ /* 0x000fe20008000f00 */
[----:B------:R-:W-:Y:S01]  /*0280*/  IMAD.U32 R18, RZ, RZ, UR24 ;  /* 0x00000018ff127e24 */ /* 0x000fe2000f8e00ff */
[----:B0-----:R-:W2:Y:S01]  /*0290*/  LDG.E.64 R24, desc[UR16][R2.64+-0x20] ;  /* 0xffffe01002187981 */ /* 0x001ea2000c1e1b00 */
[C---:B------:R-:W-:Y:S01]  /*02a0*/  IMAD.WIDE R22, R20.reuse, R23, UR22 ;  /* 0x0000001614167e25 */ /* 0x040fe2000f8e0217 */
[----:B------:R-:W-:Y:S02]  /*02b0*/  MOV R16, UR20 ;  /* 0x0000001400107c02 */ /* 0x000fe40008000f00 */
[----:B------:R-:W3:Y:S01]  /*02c0*/  LDG.E.64 R10, desc[UR16][R2.64+-0x18] ;  /* 0xffffe810020a7981 */ /* 0x000ee2000c1e1b00 */
[----:B------:R-:W-:-:S03]  /*02d0*/  IMAD.WIDE R18, R20, 0x8, R18 ;  /* 0x0000000814127825 */ /* 0x000fc600078e0212 */
[----:B------:R-:W2:Y:S01]  /*02e0*/  LDG.E.64 R22, desc[UR16][R22.64] ;  /* 0x0000001016167981 */ /* 0x000ea2000c1e1b00 */
[----:B------:R-:W-:-:S03]  /*02f0*/  IMAD.U32 R17, RZ, RZ, UR21 ;  /* 0x00000015ff117e24 */ /* 0x000fc6000f8e00ff */
[----:B------:R-:W3:Y:S01]  /*0300*/  LDG.E.64 R18, desc[UR16][R18.64] ;  /* 0x0000001012127981 */ /* 0x000ee2000c1e1b00 */
[----:B------:R-:W-:-:S04]  /*0310*/  IMAD.WIDE R16, R20, 0x8, R16 ;  /* 0x0000000814107825 */ /* 0x000fc800078e0210 */
[----:B------:R-:W-:Y:S01]  /*0320*/  HFMA2 R9, -RZ, RZ, 0, 4.76837158203125e-07 ;  /* 0x00000008ff097431 */ /* 0x000fe200000001ff */
[----:B------:R-:W4:Y:S04]  /*0330*/  LDG.E.64 R14, desc[UR16][R2.64+-0x10] ;  /* 0xfffff010020e7981 */ /* 0x000f28000c1e1b00 */
[----:B------:R-:W4:Y:S01]  /*0340*/  LDG.E.64 R16, desc[UR16][R16.64] ;  /* 0x0000001010107981 */ /* 0x000f22000c1e1b00 */
[----:B------:R-:W-:-:S03]  /*0350*/  IMAD.WIDE R8, R20, R9, UR6 ;  /* 0x0000000614087e25 */ /* 0x000fc6000f8e0209 */
[----:B------:R-:W5:Y:S04]  /*0360*/  LDG.E.64 R6, desc[UR16][R2.64+-0x8] ;  /* 0xfffff81002067981 */ /* 0x000f68000c1e1b00 */
[----:B------:R-:W5:Y:S01]  /*0370*/  LDG.E.64 R8, desc[UR16][R8.64] ;  /* 0x0000001008087981 */ /* 0x000f62000c1e1b00 */
[----:B------:R-:W-:-:S05]  /*0380*/  MOV R5, 0x8 ;  /* 0x0000000800057802 */ /* 0x000fca0000000f00 */
[----:B------:R-:W-:-:S06]  /*0390*/  IMAD.WIDE R4, R20, R5, UR8 ;  /* 0x0000000814047e25 */ /* 0x000fcc000f8e0205 */
[----:B------:R-:W5:Y:S01]  /*03a0*/  LDG.E.64 R4, desc[UR16][R4.64] ;  /* 0x0000001004047981 */ /* 0x000f62000c1e1b00 */
[----:B--2---:R-:W-:Y:S01]  /*03b0*/  DFMA R24, R24, R22, R12 ;  /* 0x000000161818722b */ /* 0x004fe2000000000c */
[----:B------:R-:W-:Y:S02]  /*03c0*/  IMAD.MOV.U32 R23, RZ, RZ, 0x8 ;  /* 0x00000008ff177424 */ /* 0x000fe400078e00ff */
[----:B------:R-:W2:Y:S02]  /*03d0*/  LDG.E.64 R12, desc[UR16][R2.64] ;  /* 0x00000010020c7981 */ /* 0x000ea4000c1e1b00 */
[----:B------:R-:W-:-:S03]  /*03e0*/  IMAD.WIDE R22, R20, R23, UR10 ;  /* 0x0000000a14167e25 */ /* 0x000fc6000f8e0217 */
[----:B---3--:R-:W-:Y:S01]  /*03f0*/  DFMA R18, R10, R18, R24 ;  /* 0x000000120a12722b */ /* 0x008fe20000000018 */
[----:B------:R-:W-:Y:S01]  /*0400*/  MOV R25, 0x8 ;  /* 0x0000000800197802 */ /* 0x000fe20000000f00 */
[----:B------:R-:W3:Y:S04]  /*0410*/  LDG.E.64 R10, desc[UR16][R2.64+0x8] ;  /* 0x00000810020a7981 */ /* 0x000ee8000c1e1b00 */
[----:B------:R-:W3:Y:S01]  /*0420*/  LDG.E.64 R22, desc[UR16][R22.64] ;  /* 0x0000001016167981 */ /* 0x000ee2000c1e1b00 */
[C---:B------:R-:W-:Y:S01]  /*0430*/  IMAD.WIDE R24, R20.reuse, R25, UR12 ;  /* 0x0000000c14187e25 */ /* 0x040fe2000f8e0219 */
[----:B----4-:R-:W-:Y:S01]  /*0440*/  DFMA R16, R14, R16, R18 ;  /* 0x000000100e10722b */ /* 0x010fe20000000012 */
[----:B------:R-:W-:Y:S01]  /*0450*/  MOV R19, 0x8 ;  /* 0x0000000800137802 */ /* 0x000fe20000000f00 */
[----:B------:R-:W4:Y:S04]  /*0460*/  LDG.E.64 R14, desc[UR16][R2.64+0x10] ;  /* 0x00001010020e7981 */ /* 0x000f28000c1e1b00 */
[----:B------:R-:W4:Y:S01]  /*0470*/  LDG.E.64 R24, desc[UR16][R24.64] ;  /* 0x0000001018187981 */ /* 0x000f22000c1e1b00 */
[----:B------:R-:W-:Y:S01]  /*0480*/  IMAD.WIDE R18, R20, R19, UR14 ;  /* 0x0000000e14127e25 */ /* 0x000fe2000f8e0213 */
[----:B-----5:R-:W-:-:S02]  /*0490*/  DFMA R8, R6, R8, R16 ;  /* 0x000000080608722b */ /* 0x020fc40000000010 */
[----:B------:R-:W5:Y:S04]  /*04a0*/  LDG.E.64 R6, desc[UR16][R2.64+0x18] ;  /* 0x0000181002067981 */ /* 0x000f68000c1e1b00 */
[----:B------:R-:W5:Y:S01]  /*04b0*/  LDG.E.64 R18, desc[UR16][R18.64] ;  /* 0x0000001012127981 */ /* 0x000f62000c1e1b00 */
[----:B------:R-:W-:-:S04]  /*04c0*/  UIADD3 UR4, UPT, UPT, UR4, 0x8, URZ ;  /* 0x0000000804047890 */ /* 0x000fc8000fffe0ff */
[----:B------:R-:W-:Y:S01]  /*04d0*/  UISETP.NE.AND UP0, UPT, UR4, URZ, UPT ;  /* 0x000000ff0400728c */ /* 0x000fe2000bf05270 */
[----:B--2---:R-:W-:-:S08]  /*04e0*/  DFMA R4, R12, R4, R8 ;  /* 0x000000040c04722b */ /* 0x004fd00000000008 */
[----:B---3--:R-:W-:-:S08]  /*04f0*/  DFMA R4, R10, R22, R4 ;  /* 0x000000160a04722b */ /* 0x008fd00000000004 */
[----:B----4-:R-:W-:Y:S01]  /*0500*/  DFMA R4, R14, R24, R4 ;  /* 0x000000180e04722b */ /* 0x010fe20000000004 */
[----:B------:R-:W-:-:S07]  /*0510*/  IADD3 R8, P0, PT, R2, 0x40, RZ ;  /* 0x0000004002087810 */ /* 0x000fce0007f1e0ff */
[----:B-----5:R-:W-:Y:S01]  /*0520*/  DFMA R12, R6, R18, R4 ;  /* 0x00000012060c722b */ /* 0x020fe20000000004 */
[----:B------:R-:W-:Y:S01]  /*0530*/  IMAD.U32 R5, RZ, RZ, UR18 ;  /* 0x00000012ff057e24 */ /* 0x000fe2000f8e00ff */
[----:B------:R-:W-:-:S04]  /*0540*/  IADD3.X R9, PT, PT, RZ, R3, RZ, P0, !PT ;  /* 0x00000003ff097210 */ /* 0x000fc800007fe4ff */
[----:B------:R-:W-:Y:S01]  /*0550*/  LEA R20, R5, R20, 0x3 ;  /* 0x0000001405147211 */ /* 0x000fe200078e18ff */
[----:B------:R-:W-:Y:S06]  /*0560*/  BRA.U UP0, `(.L_x_4) ;  /* 0xfffffffd002c7547 */ /* 0x000fec000b83ffff */
[----:B------:R-:W-:-:S12]  /*0570*/  ULOP3.LUT UR4, UR18, 0x7ffffff8, URZ, 0xc0, !UPT ;  /* 0x7ffffff812047892 */ /* 0x000fd8000f8ec0ff */
.L_x_3:
[----:B------:R-:W-:-:S04]  /*0580*/  ULOP3.LUT UR6, UR18, 0x7, URZ, 0xc0, !UPT ;  /* 0x0000000712067892 */ /* 0x000fc8000f8ec0ff */
[----:B------:R-:W-:-:S09]  /*0590*/  UISETP.NE.AND UP0, UPT, UR6, URZ, UPT ;  /* 0x000000ff0600728c */ /* 0x000fd2000bf05270 */
[----:B------:R-:W-:Y:S05]  /*05a0*/  BRA.U !UP0, `(.L_x_5) ;  /* 0x0000000508387547 */ /* 0x000fea000b800000 */
[----:B------:R-:W-:Y:S02]  /*05b0*/  UISETP.GE.U32.AND UP0, UPT, UR6, 0x4, UPT ;  /* 0x000000040600788c */ /* 0x000fe4000bf06070 */
[----:B------:R-:W-:-:S04]  /*05c0*/  ULOP3.LUT UR5, UR18, 0x3, URZ, 0xc0, !UPT ;  /* 0x0000000312057892 */ /* 0x000fc8000f8ec0ff */
[----:B------:R-:W-:-:S03]  /*05d0*/  UISETP.NE.AND UP1, UPT, UR5, URZ, UPT ;  /* 0x000000ff0500728c */ /* 0x000fc6000bf25270 */
[----:B------:R-:W-:Y:S08]  /*05e0*/  BRA.U !UP0, `(.L_x_6) ;  /* 0x00000001087c7547 */ /* 0x000ff0000b800000 */
[----:B------:R-:W1:Y:S01]  /*05f0*/  LDC.64 R10, c[0x0][0x390] ;  /* 0x0000e400ff0a7b82 */ /* 0x000e620000000a00 */
[----:B------:R-:W2:Y:S01]  /*0600*/  LDCU.64 UR6, c[0x0][0x390] ;  /* 0x00007200ff0677ac */ /* 0x000ea20008000a00 */
[----:B------:R-:W-:Y:S01]  /*0610*/  IMAD.U32 R5, RZ, RZ, UR4 ;  /* 0x00000004ff057e24 */ /* 0x000fe2000f8e00ff */
[C---:B------:R-:W-:Y:S01]  /*0620*/  IADD3 R3, PT, PT, R21.reuse, UR4, RZ ;  /* 0x0000000415037c10 */ /* 0x040fe2000fffe0ff */
[----:B------:R-:W-:Y:S01]  /*0630*/  IMAD.U32 R23, RZ, RZ, UR18 ;  /* 0x00000012ff177e24 */ /* 0x000fe2000f8e00ff */
[----:B------:R-:W-:Y:S01]  /*0640*/  IADD3 R2, P0, PT, R21, UR4, RZ ;  /* 0x0000000415027c10 */ /* 0x000fe2000ff1e0ff */
[----:B------:R-:W-:Y:S02]  /*0650*/  IMAD R5, R5, UR18, R0 ;  /* 0x0000001205057c24 */ /* 0x000fe4000f8e0200 */
[----:B------:R-:W3:Y:S01]  /*0660*/  LDC.64 R18, c[0x0][0x398] ;  /* 0x0000e600ff127b82 */ /* 0x000ee20000000a00 */
[----:B------:R-:W-:Y:S01]  /*0670*/  MOV R25, UR18 ;  /* 0x0000001200197c02 */ /* 0x000fe20008000f00 */
[----:B-1----:R-:W-:Y:S01]  /*0680*/  IMAD.WIDE.U32 R10, R3, 0x8, R10 ;  /* 0x00000008030a7825 */ /* 0x002fe200078e000a */
[----:B------:R-:W-:-:S02]  /*0690*/  IADD3.X R3, PT, PT, RZ, RZ, RZ, P0, !PT ;  /* 0x000000ffff037210 */ /* 0x000fc400007fe4ff */
[----:B--2---:R-:W-:-:S03]  /*06a0*/  LEA R16, P0, R2, UR6, 0x3 ;  /* 0x0000000602107c11 */ /* 0x004fc6000f8018ff */
[----:B0-----:R-:W2:Y:S01]  /*06b0*/  LDG.E.64 R10, desc[UR16][R10.64] ;  /* 0x000000100a0a7981 */ /* 0x001ea2000c1e1b00 */
[----:B---3--:R-:W-:Y:S01]  /*06c0*/  IMAD.WIDE R18, R5, 0x8, R18 ;  /* 0x0000000805127825 */ /* 0x008fe200078e0212 */
[----:B------:R-:W-:-:S04]  /*06d0*/  LEA.HI.X R17, R2, UR7, R3, 0x3, P0 ;  /* 0x0000000702117c11 */ /* 0x000fc800080f1c03 */
[----:B------:R-:W2:Y:S01]  /*06e0*/  LDG.E.64 R14, desc[UR16][R18.64] ;  /* 0x00000010120e7981 */ /* 0x000ea2000c1e1b00 */
[----:B------:R-:W-:-:S03]  /*06f0*/  IMAD.WIDE R22, R23, 0x8, R18 ;  /* 0x0000000817167825 */ /* 0x000fc600078e0212 */
[----:B------:R-:W3:Y:S04]  /*0700*/  LDG.E.64 R6, desc[UR16][R16.64+0x8] ;  /* 0x0000081010067981 */ /* 0x000ee8000c1e1b00 */
[----:B------:R-:W3:Y:S01]  /*0710*/  LDG.E.64 R8, desc[UR16][R22.64] ;  /* 0x0000001016087981 */ /* 0x000ee2000c1e1b00 */
[----:B------:R-:W-:Y:S01]  /*0720*/  IMAD.WIDE R24, R25, 0x8, R22 ;  /* 0x0000000819187825 */ /* 0x000fe200078e0216 */
[----:B------:R-:W-:Y:S02]  /*0730*/  MOV R27, UR18 ;  /* 0x00000012001b7c02 */ /* 0x000fe40008000f00 */
[----:B------:R-:W4:Y:S04]  /*0740*/  LDG.E.64 R2, desc[UR16][R16.64+0x10] ;  /* 0x0000101010027981 */ /* 0x000f28000c1e1b00 */
[----:B------:R-:W4:Y:S01]  /*0750*/  LDG.E.64 R4, desc[UR16][R24.64] ;  /* 0x0000001018047981 */ /* 0x000f22000c1e1b00 */
[----:B------:R-:W-:-:S03]  /*0760*/  IMAD.WIDE R26, R27, 0x8, R24 ;  /* 0x000000081b1a7825 */ /* 0x000fc600078e0218 */
[----:B------:R-:W5:Y:S04]  /*0770*/  LDG.E.64 R18, desc[UR16][R16.64+0x18] ;  /* 0x0000181010127981 */ /* 0x000f68000c1e1b00 */
[----:B------:R-:W5:Y:S01]  /*0780*/  LDG.E.64 R26, desc[UR16][R26.64] ;  /* 0x000000101a1a7981 */ /* 0x000f62000c1e1b00 */
[----:B------:R-:W-:Y:S01]  /*0790*/  UIADD3 UR4, UPT, UPT, UR4, 0x4, URZ ;  /* 0x0000000404047890 */ /* 0x000fe2000fffe0ff */
[----:B--2---:R-:W-:-:S08]  /*07a0*/  DFMA R10, R10, R14, R12 ;  /* 0x0000000e0a0a722b */ /* 0x004fd0000000000c */
[----:B---3--:R-:W-:-:S08]  /*07b0*/  DFMA R6, R6, R8, R10 ;  /* 0x000000080606722b */ /* 0x008fd0000000000a */
[----:B----4-:R-:W-:-:S08]  /*07c0*/  DFMA R2, R2, R4, R6 ;  /* 0x000000040202722b */ /* 0x010fd00000000006 */
[----:B-----5:R-:W-:-:S11]  /*07d0*/  DFMA R12, R18, R26, R2 ;  /* 0x0000001a120c722b */ /* 0x020fd60000000002 */
.L_x_6:
[----:B------:R-:W-:Y:S05]  /*07e0*/  BRA.U !UP1, `(.L_x_5) ;  /* 0x0000000109a87547 */ /* 0x000fea000b800000 */
[----:B------:R-:W-:Y:S01]  /*07f0*/  UISETP.NE.AND UP0, UPT, UR5, 0x1, UPT ;  /* 0x000000010500788c */ /* 0x000fe2000bf05270 */
[----:B------:R-:W-:Y:S01]  /*0800*/  IMAD.U32 R9, RZ, RZ, UR4 ;  /* 0x00000004ff097e24 */ /* 0x000fe2000f8e00ff */
[----:B------:R-:W-:Y:S02]  /*0810*/  ULOP3.LUT UR5, UR18, 0x1, URZ, 0xc0, !UPT ;  /* 0x0000000112057892 */ /* 0x000fe4000f8ec0ff */
[----:B------:R-:W-:Y:S02]  /*0820*/  MOV R11, UR18 ;  /* 0x00000012000b7c02 */ /* 0x000fe40008000f00 */
[----:B------:R-:W-:Y:S01]  /*0830*/  PLOP3.LUT P1, PT, PT, PT, UP0, 0x80, 0x8 ;  /* 0x000000000008781c */ /* 0x000fe20003f2f008 */
[----:B------:R-:W-:-:S04]  /*0840*/  UISETP.NE.U32.AND UP1, UPT, UR5, 0x1, UPT ;  /* 0x000000010500788c */ /* 0x000fc8000bf25070 */
[----:B------:R-:W1:Y:S02]  /*0850*/  @UP0 LDCU.128 UR8, c[0x0][0x390] ;  /* 0x00007200ff0807ac */ /* 0x000e640008000c00 */
[----:B------:R-:W-:Y:S01]  /*0860*/  PLOP3.LUT P0, PT, PT, PT, UP1, 0x80, 0x8 ;  /* 0x000000000008781c */ /* 0x000fe20003f0f018 */
[----:B------:R-:W2:Y:S05]  /*0870*/  @UP0 LDCU.64 UR6, c[0x0][0x390] ;  /* 0x00007200ff0607ac */ /* 0x000eaa0008000a00 */
[C---:B------:R-:W-:Y:S01]  /*0880*/  @P1 IADD3 R7, PT, PT, R21.reuse, UR4, RZ ;  /* 0x0000000415071c10 */ /* 0x040fe2000fffe0ff */
[----:B------:R-:W3:Y:S01]  /*0890*/  @!UP1 LDCU.128 UR12, c[0x0][0x390] ;  /* 0x00007200ff0c97ac */ /* 0x000ee20008000c00 */
[----:B------:R-:W-:Y:S01]  /*08a0*/  @P1 IADD3 R6, P2, PT, R21, UR4, RZ ;  /* 0x0000000415061c10 */ /* 0x000fe2000ff5e0ff */
[----:B------:R-:W-:Y:S01]  /*08b0*/  @P1 IMAD R9, R9, UR18, R0 ;  /* 0x0000001209091c24 */ /* 0x000fe2000f8e0200 */
[----:B------:R-:W-:Y:S01]  /*08c0*/  @UP0 UIADD3 UR4, UPT, UPT, UR4, 0x2, URZ ;  /* 0x0000000204040890 */ /* 0x000fe2000fffe0ff */
[----:B-1----:R-:W-:Y:S01]  /*08d0*/  MOV R2, UR8 ;  /* 0x0000000800027c02 */ /* 0x002fe20008000f00 */
[----:B------:R-:W-:Y:S01]  /*08e0*/  IMAD.U32 R3, RZ, RZ, UR9 ;  /* 0x00000009ff037e24 */ /* 0x000fe2000f8e00ff */
[----:B------:R-:W-:-:S02]  /*08f0*/  MOV R4, UR10 ;  /* 0x0000000a00047c02 */ /* 0x000fc40008000f00 */
[----:B------:R-:W-:Y:S01]  /*0900*/  MOV R5, UR11 ;  /* 0x0000000b00057c02 */ /* 0x000fe20008000f00 */
[----:B------:R-:W-:-:S04]  /*0910*/  @P1 IMAD.WIDE.U32 R2, R7, 0x8, R2 ;  /* 0x0000000807021825 */ /* 0x000fc800078e0002 */
[----:B------:R-:W-:Y:S01]  /*0920*/  @P1 IMAD.WIDE R4, R9, 0x8, R4 ;  /* 0x0000000809041825 */ /* 0x000fe200078e0204 */
[----:B------:R-:W-:Y:S01]  /*0930*/  MOV R19, UR4 ;  /* 0x0000000400137c02 */ /* 0x000fe20008000f00 */
[----:B0-----:R-:W4:Y:S02]  /*0940*/  @P1 LDG.E.64 R2, desc[UR16][R2.64] ;  /* 0x0000001002021981 */ /* 0x001f24000c1e1b00 */
[----:B------:R-:W-:Y:S01]  /*0950*/  @P1 IMAD.X R7, RZ, RZ, RZ, P2 ;  /* 0x000000ffff071224 */ /* 0x000fe200010e06ff */
[----:B--2---:R-:W-:-:S04]  /*0960*/  @P1 LEA R8, P2, R6, UR6, 0x3 ;  /* 0x0000000606081c11 */ /* 0x004fc8000f8418ff */
[----:B------:R-:W-:Y:S01]  /*0970*/  @P1 LEA.HI.X R9, R6, UR7, R7, 0x3, P2 ;  /* 0x0000000706091c11 */ /* 0x000fe200090f1c07 */
[----:B------:R-:W-:Y:S02]  /*0980*/  @P1 IMAD.WIDE R6, R11, 0x8, R4 ;  /* 0x000000080b061825 */ /* 0x000fe400078e0204 */
[----:B------:R-:W4:Y:S01]  /*0990*/  @P1 LDG.E.64 R4, desc[UR16][R4.64] ;  /* 0x0000001004041981 */ /* 0x000f22000c1e1b00 */
[----:B---3--:R-:W-:Y:S01]  /*09a0*/  MOV R14, UR12 ;  /* 0x0000000c000e7c02 */ /* 0x008fe20008000f00 */
[----:B------:R-:W-:Y:S01]  /*09b0*/  IMAD.U32 R15, RZ, RZ, UR13 ;  /* 0x0000000dff0f7e24 */ /* 0x000fe2000f8e00ff */
[----:B------:R-:W-:Y:S01]  /*09c0*/  MOV R10, UR14 ;  /* 0x0000000e000a7c02 */ /* 0x000fe20008000f00 */
[----:B------:R-:W-:Y:S01]  /*09d0*/  IMAD.U32 R11, RZ, RZ, UR15 ;  /* 0x0000000fff0b7e24 */ /* 0x000fe2000f8e00ff */
[----:B------:R-:W-:Y:S01]  /*09e0*/  @!P0 IADD3 R17, PT, PT, R21, UR4, RZ ;  /* 0x0000000415118c10 */ /* 0x000fe2000fffe0ff */
[----:B------:R-:W-:Y:S01]  /*09f0*/  @!P0 IMAD R19, R19, UR18, R0 ;  /* 0x0000001213138c24 */ /* 0x000fe2000f8e0200 */
[----:B------:R-:W2:Y:S04]  /*0a00*/  @P1 LDG.E.64 R6, desc[UR16][R6.64] ;  /* 0x0000001006061981 */ /* 0x000ea8000c1e1b00 */
[----:B------:R-:W2:Y:S01]  /*0a10*/  @P1 LDG.E.64 R8, desc[UR16][R8.64+0x8] ;  /* 0x0000081008081981 */ /* 0x000ea2000c1e1b00 */
[----:B------:R-:W-:-:S04]  /*0a20*/  @!P0 IMAD.WIDE.U32 R14, R17, 0x8, R14 ;  /* 0x00000008110e8825 */ /* 0x000fc800078e000e */
[----:B------:R-:W-:Y:S02]  /*0a30*/  @!P0 IMAD.WIDE R10, R19, 0x8, R10 ;  /* 0x00000008130a8825 */ /* 0x000fe400078e020a */
[----:B------:R-:W3:Y:S04]  /*0a40*/  @!P0 LDG.E.64 R14, desc[UR16][R14.64] ;  /* 0x000000100e0e8981 */ /* 0x000ee8000c1e1b00 */
[----:B------:R-:W3:Y:S01]  /*0a50*/  @!P0 LDG.E.64 R10, desc[UR16][R10.64] ;  /* 0x000000100a0a8981 */ /* 0x000ee2000c1e1b00 */
[----:B----4-:R-:W-:-:S08]  /*0a60*/  @P1 DFMA R2, R2, R4, R12 ;  /* 0x000000040202122b */ /* 0x010fd0000000000c */
[----:B--2---:R-:W-:-:S08]  /*0a70*/  @P1 DFMA R12, R8, R6, R2 ;  /* 0x00000006080c122b */ /* 0x004fd00000000002 */
[----:B---3--:R-:W-:-:S11]  /*0a80*/  @!P0 DFMA R12, R14, R10, R12 ;  /* 0x0000000a0e0c822b */ /* 0x008fd6000000000c */
.L_x_5:
[----:B------:R-:W1:Y:S01]  /*0a90*/  LDC.64 R2, c[0x0][0x3a8] ;  /* 0x0000ea00ff027b82 */ /* 0x000e620000000a00 */
[----:B------:R-:W-:Y:S01]  /*0aa0*/  IADD3 R21, PT, PT, R0, R21, RZ ;  /* 0x0000001500157210 */ /* 0x000fe20007ffe0ff */
[----:B------:R-:W2:Y:S06]  /*0ab0*/  LDCU.64 UR4, c[0x0][0x388] ;  /* 0x00007100ff0477ac */ /* 0x000eac0008000a00 */
[----:B------:R-:W3:Y:S01]  /*0ac0*/  LDC.64 R6, c[0x0][0x3a0] ;  /* 0x0000e800ff067b82 */ /* 0x000ee20000000a00 */
[----:B-1----:R-:W-:-:S05]  /*0ad0*/  IMAD.WIDE R2, R21, 0x8, R2 ;  /* 0x0000000815027825 */ /* 0x002fca00078e0202 */
[----:B0-----:R-:W3:Y:S02]  /*0ae0*/  LDG.E.64 R4, desc[UR16][R2.64] ;  /* 0x0000001002047981 */ /* 0x001ee4000c1e1b00 */
[----:B---3--:R-:W-:-:S08]  /*0af0*/  DMUL R4, R4, R6 ;  /* 0x0000000604047228 */ /* 0x008fd00000000000 */
[----:B--2---:R-:W-:-:S07]  /*0b00*/  DFMA R4, R12, UR4, R4 ;  /* 0x000000040c047c2b */ /* 0x004fce0008000004 */
[----:B------:R-:W-:Y:S01]  /*0b10*/  STG.E.64 desc[UR16][R2.64], R4 ;  /* 0x0000000402007986 */ /* 0x000fe2000c101b10 */
[----:B------:R-:W-:Y:S05]  /*0b20*/  EXIT ;  /* 0x000000000000794d */ /* 0x000fea0003800000 */
.L_x_7:
        /* <DEDUP_REMOVED lines=13> */
.L_x_9:


//--------------------- .nv.shared._Z18dgemm_tiled_kernelidPKdS0_dPd --------------------------
	.section	.nv.shared._Z18dgemm_tiled_kernelidPKdS0_dPd,"aw",@nobits
	.sectionflags	@""
	.align	8
.nv.shared._Z18dgemm_tiled_kernelidPKdS0_dPd:
	.zero		17408


//--------------------- .nv.shared.reserved.0     --------------------------
	.section	.nv.shared.reserved.0,"aw",@nobits
	.weak		__nv_reservedSMEM_offset_0_alias
	.size		__nv_reservedSMEM_offset_0_alias, 0, 64
	.other		__nv_reservedSMEM_offset_0_alias,@"STO_CUDA_RESERVED_SHARED STV_DEFAULT"
__nv_reservedSMEM_offset_0_alias:
	.zero		0
	.zero		64


//--------------------- .nv.constant0._Z18dgemm_tiled_kernelidPKdS0_dPd --------------------------
	.section	.nv.constant0._Z18dgemm_tiled_kernelidPKdS0_dPd,"a",@progbits
	.sectionflags	@""
	.align	4
.nv.constant0._Z18dgemm_tiled_kernelidPKdS0_dPd:
	.zero		944


//--------------------- .nv.constant0._Z18dgemm_basic_kernelidPKdS0_dPd --------------------------
	.section	.nv.constant0._Z18dgemm_basic_kernelidPKdS0_dPd,"a",@progbits
	.sectionflags	@""
	.align	4
.nv.constant0._Z18dgemm_basic_kernelidPKdS0_dPd:
	.zero		944


//--------------------- SYMBOLS --------------------------

	.type		.nv.reservedSmem.offset0,@object
	.size		.nv.reservedSmem.offset0,0x4
	.type		.nv.reservedSmem.cap,@object
	.size		.nv.reservedSmem.cap,0x4
